//
// Generated by NVIDIA NVVM Compiler
//
// Compiler Build ID: CL-36424714
// Cuda compilation tools, release 13.0, V13.0.88
// Based on NVVM 20.0.0
//

.version 9.0
.target sm_100
.address_size 64

	// .globl	_Z4calcPfPiS0_iii

.visible .entry _Z4calcPfPiS0_iii(
	.param .u64 .ptr .align 1 _Z4calcPfPiS0_iii_param_0,
	.param .u64 .ptr .align 1 _Z4calcPfPiS0_iii_param_1,
	.param .u64 .ptr .align 1 _Z4calcPfPiS0_iii_param_2,
	.param .u32 _Z4calcPfPiS0_iii_param_3,
	.param .u32 _Z4calcPfPiS0_iii_param_4,
	.param .u32 _Z4calcPfPiS0_iii_param_5
)
{
	.reg .pred 	%p<3>;
	.reg .b32 	%r<17>;
	.reg .b32 	%f<36>;
	.reg .b64 	%rd<17>;

	ld.param.u64 	%rd1, [_Z4calcPfPiS0_iii_param_0];
	ld.param.u64 	%rd3, [_Z4calcPfPiS0_iii_param_1];
	ld.param.u64 	%rd2, [_Z4calcPfPiS0_iii_param_2];
	ld.param.u32 	%r4, [_Z4calcPfPiS0_iii_param_3];
	ld.param.u32 	%r5, [_Z4calcPfPiS0_iii_param_4];
	cvta.to.global.u64 	%rd4, %rd3;
	mov.u32 	%r6, %ctaid.x;
	mov.u32 	%r7, %ntid.x;
	mov.u32 	%r8, %tid.x;
	mad.lo.s32 	%r1, %r6, %r7, %r8;
	mov.u32 	%r9, %ctaid.y;
	mov.u32 	%r10, %ntid.y;
	mov.u32 	%r11, %tid.y;
	mad.lo.s32 	%r2, %r9, %r10, %r11;
	mul.wide.s32 	%rd5, %r1, 4;
	add.s64 	%rd6, %rd4, %rd5;
	ld.global.u32 	%r12, [%rd6];
	cvt.rn.f32.s32 	%f1, %r12;
	mul.wide.u32 	%rd7, %r2, 4;
	add.s64 	%rd8, %rd4, %rd7;
	ld.global.u32 	%r3, [%rd8];
	setp.lt.s32 	%p1, %r1, %r2;
	@%p1 bra 	$L__BB0_5;
	neg.f32 	%f8, %f1;
	cvt.rn.f32.s32 	%f2, %r5;
	div.rn.f32 	%f3, %f8, %f2;
	div.rn.f32 	%f9, %f1, %f2;
	mov.f32 	%f10, 0f3F800000;
	sub.f32 	%f4, %f10, %f9;
	setp.ne.s32 	%p2, %r1, %r2;
	@%p2 bra 	$L__BB0_3;
	mul.f32 	%f30, %f4, %f4;
	mul.f32 	%f31, %f30, %f1;
	sub.f32 	%f32, %f2, %f1;
	mul.f32 	%f33, %f3, %f3;
	fma.rn.f32 	%f35, %f32, %f33, %f31;
	bra.uni 	$L__BB0_4;
$L__BB0_3:
	cvt.rn.f32.s32 	%f11, %r3;
	mad.lo.s32 	%r13, %r4, %r1, %r2;
	cvta.to.global.u64 	%rd9, %rd2;
	mul.wide.s32 	%rd10, %r13, 4;
	add.s64 	%rd11, %rd9, %rd10;
	ld.global.u32 	%r14, [%rd11];
	cvt.rn.f32.s32 	%f12, %r14;
	neg.f32 	%f13, %f11;
	div.rn.f32 	%f14, %f13, %f2;
	div.rn.f32 	%f15, %f11, %f2;
	mov.f32 	%f16, 0f3F800000;
	sub.f32 	%f17, %f16, %f15;
	mul.f32 	%f18, %f4, %f12;
	sub.f32 	%f19, %f1, %f12;
	mul.f32 	%f20, %f4, %f19;
	mul.f32 	%f21, %f14, %f20;
	fma.rn.f32 	%f22, %f17, %f18, %f21;
	sub.f32 	%f23, %f11, %f12;
	mul.f32 	%f24, %f3, %f23;
	fma.rn.f32 	%f25, %f17, %f24, %f22;
	add.f32 	%f26, %f1, %f11;
	sub.f32 	%f27, %f12, %f26;
	add.f32 	%f28, %f27, %f2;
	mul.f32 	%f29, %f3, %f28;
	fma.rn.f32 	%f35, %f14, %f29, %f25;
$L__BB0_4:
	cvta.to.global.u64 	%rd12, %rd1;
	div.rn.f32 	%f34, %f35, %f2;
	mad.lo.s32 	%r15, %r4, %r2, %r1;
	mul.wide.s32 	%rd13, %r15, 4;
	add.s64 	%rd14, %rd12, %rd13;
	st.global.f32 	[%rd14], %f34;
	mad.lo.s32 	%r16, %r4, %r1, %r2;
	mul.wide.s32 	%rd15, %r16, 4;
	add.s64 	%rd16, %rd12, %rd15;
	st.global.f32 	[%rd16], %f34;
$L__BB0_5:
	ret;

}


// ===== COMPILED SASS (sm_100) =====

	.target	sm_100

	.elftype	@"ET_EXEC"


//--------------------- .note.nv.tkinfo           --------------------------
	.section	.note.nv.tkinfo,"",@"SHT_NOTE"
	.sectionflags	@"SHF_NOTE_NV_TKINFO"
	.tkinfo
        /*0018*/ 	.word	0x00000002
        /*0030*/ 	.string	""
        /*0030*/ 	.string	"ptxas"
        /*0030*/ 	.string	"Cuda compilation tools, release 13.0, V13.0.88"
        /*0030*/ 	.string	"Build cuda_13.0.r13.0/compiler.36424714_0"
        /*0030*/ 	.string	"-arch sm_100 -m 64 "



//--------------------- .note.nv.cuinfo           --------------------------
	.section	.note.nv.cuinfo,"",@"SHT_NOTE"
	.sectionflags	@"SHF_NOTE_NV_CUINFO"
        /*0018*/ 	.short	0x0002
        /*001a*/ 	.short	0x0064
        /*001c*/ 	.short	0x0082
	.zero		2


//--------------------- .nv.info                  --------------------------
	.section	.nv.info,"",@"SHT_CUDA_INFO"
	.align	4


	//----- nvinfo : EIATTR_REGCOUNT
	.align		4
        /*0000*/ 	.byte	0x04, 0x2f
        /*0002*/ 	.short	(.L_1 - .L_0)
	.align		4
.L_0:
        /*0004*/ 	.word	index@(_Z4calcPfPiS0_iii)
        /*0008*/ 	.word	0x00000016


	//----- nvinfo : EIATTR_FRAME_SIZE
	.align		4
.L_1:
        /*000c*/ 	.byte	0x04, 0x11
        /*000e*/ 	.short	(.L_3 - .L_2)
	.align		4
.L_2:
        /*0010*/ 	.word	index@($__internal_0_$__cuda_sm3x_div_rn_noftz_f32_slowpath)
        /*0014*/ 	.word	0x00000000


	//----- nvinfo : EIATTR_FRAME_SIZE
	.align		4
.L_3:
        /*0018*/ 	.byte	0x04, 0x11
        /*001a*/ 	.short	(.L_5 - .L_4)
	.align		4
.L_4:
        /*001c*/ 	.word	index@(_Z4calcPfPiS0_iii)
        /*0020*/ 	.word	0x00000000


	//----- nvinfo : EIATTR_MIN_STACK_SIZE
	.align		4
.L_5:
        /*0024*/ 	.byte	0x04, 0x12
        /*0026*/ 	.short	(.L_7 - .L_6)
	.align		4
.L_6:
        /*0028*/ 	.word	index@(_Z4calcPfPiS0_iii)
        /*002c*/ 	.word	0x00000000
.L_7:


//--------------------- .nv.compat                --------------------------
	.section	.nv.compat,"",@"SHT_CUDA_COMPAT_INFO"
	.align	4
        /*0000*/ 	.byte	0x02, 0x09, 0x00, 0x00, 0x02, 0x02, 0x01, 0x00, 0x02, 0x05, 0x05, 0x00, 0x03, 0x07, 0x01, 0x01
        /*0010*/ 	.byte	0x02, 0x03, 0x00, 0x00, 0x02, 0x06, 0x01, 0x00, 0x04, 0x0b, 0x08, 0x00, 0x01, 0x00, 0x00, 0x00
        /*0020*/ 	.byte	0x00, 0x00, 0x00, 0x00


//--------------------- .nv.info._Z4calcPfPiS0_iii --------------------------
	.section	.nv.info._Z4calcPfPiS0_iii,"",@"SHT_CUDA_INFO"
	.sectionflags	@""
	.align	4


	//----- nvinfo : EIATTR_CUDA_API_VERSION
	.align		4
        /*0000*/ 	.byte	0x04, 0x37
        /*0002*/ 	.short	(.L_9 - .L_8)
.L_8:
        /*0004*/ 	.word	0x00000082


	//----- nvinfo : EIATTR_KPARAM_INFO
	.align		4
.L_9:
        /*0008*/ 	.byte	0x04, 0x17
        /*000a*/ 	.short	(.L_11 - .L_10)
.L_10:
        /*000c*/ 	.word	0x00000000
        /*0010*/ 	.short	0x0005
        /*0012*/ 	.short	0x0020
        /*0014*/ 	.byte	0x00, 0xf0, 0x11, 0x00


	//----- nvinfo : EIATTR_KPARAM_INFO
	.align		4
.L_11:
        /*0018*/ 	.byte	0x04, 0x17
        /*001a*/ 	.short	(.L_13 - .L_12)
.L_12:
        /*001c*/ 	.word	0x00000000
        /*0020*/ 	.short	0x0004
        /*0022*/ 	.short	0x001c
        /*0024*/ 	.byte	0x00, 0xf0, 0x11, 0x00


	//----- nvinfo : EIATTR_KPARAM_INFO
	.align		4
.L_13:
        /*0028*/ 	.byte	0x04, 0x17
        /*002a*/ 	.short	(.L_15 - .L_14)
.L_14:
        /*002c*/ 	.word	0x00000000
        /*0030*/ 	.short	0x0003
        /*0032*/ 	.short	0x0018
        /*0034*/ 	.byte	0x00, 0xf0, 0x11, 0x00


	//----- nvinfo : EIATTR_KPARAM_INFO
	.align		4
.L_15:
        /*0038*/ 	.byte	0x04, 0x17
        /*003a*/ 	.short	(.L_17 - .L_16)
.L_16:
        /*003c*/ 	.word	0x00000000
        /*0040*/ 	.short	0x0002
        /*0042*/ 	.short	0x0010
        /*0044*/ 	.byte	0x00, 0xf5, 0x21, 0x00


	//----- nvinfo : EIATTR_KPARAM_INFO
	.align		4
.L_17:
        /*0048*/ 	.byte	0x04, 0x17
        /*004a*/ 	.short	(.L_19 - .L_18)
.L_18:
        /*004c*/ 	.word	0x00000000
        /*0050*/ 	.short	0x0001
        /*0052*/ 	.short	0x0008
        /*0054*/ 	.byte	0x00, 0xf5, 0x21, 0x00


	//----- nvinfo : EIATTR_KPARAM_INFO
	.align		4
.L_19:
        /*0058*/ 	.byte	0x04, 0x17
        /*005a*/ 	.short	(.L_21 - .L_20)
.L_20:
        /*005c*/ 	.word	0x00000000
        /*0060*/ 	.short	0x0000
        /*0062*/ 	.short	0x0000
        /*0064*/ 	.byte	0x00, 0xf5, 0x21, 0x00


	//----- nvinfo : EIATTR_SPARSE_MMA_MASK
	.align		4
.L_21:
        /*0068*/ 	.byte	0x03, 0x50
        /*006a*/ 	.short	0x0000


	//----- nvinfo : EIATTR_MAXREG_COUNT
	.align		4
        /*006c*/ 	.byte	0x03, 0x1b
        /*006e*/ 	.short	0x00ff


	//----- nvinfo : EIATTR_MERCURY_ISA_VERSION
	.align		4
        /*0070*/ 	.byte	0x03, 0x5f
        /*0072*/ 	.short	0x0101


	//----- nvinfo : EIATTR_VRC_CTA_INIT_COUNT
	.align		4
        /*0074*/ 	.byte	0x02, 0x4a
	.zero		1
	.zero		1


	//----- nvinfo : EIATTR_EXIT_INSTR_OFFSETS
	.align		4
        /*0078*/ 	.byte	0x04, 0x1c
        /*007a*/ 	.short	(.L_23 - .L_22)


	//   ....[0]....
.L_22:
        /*007c*/ 	.word	0x000000a0


	//   ....[1]....
        /*0080*/ 	.word	0x000007f0


	//----- nvinfo : EIATTR_CRS_STACK_SIZE
	.align		4
.L_23:
        /*0084*/ 	.byte	0x04, 0x1e
        /*0086*/ 	.short	(.L_25 - .L_24)
.L_24:
        /*0088*/ 	.word	0x00000000


	//----- nvinfo : EIATTR_CBANK_PARAM_SIZE
	.align		4
.L_25:
        /*008c*/ 	.byte	0x03, 0x19
        /*008e*/ 	.short	0x0024


	//----- nvinfo : EIATTR_PARAM_CBANK
	.align		4
        /*0090*/ 	.byte	0x04, 0x0a
        /*0092*/ 	.short	(.L_27 - .L_26)
	.align		4
.L_26:
        /*0094*/ 	.word	index@(.nv.constant0._Z4calcPfPiS0_iii)
        /*0098*/ 	.short	0x0380
        /*009a*/ 	.short	0x0024


	//----- nvinfo : EIATTR_SW_WAR
	.align		4
.L_27:
        /*009c*/ 	.byte	0x04, 0x36
        /*009e*/ 	.short	(.L_29 - .L_28)
.L_28:
        /*00a0*/ 	.word	0x00000008
.L_29:


//--------------------- .nv.callgraph             --------------------------
	.section	.nv.callgraph,"",@"SHT_CUDA_CALLGRAPH"
	.align	4
	.sectionentsize	8
	.align		4
        /*0000*/ 	.word	0x00000000
	.align		4
        /*0004*/ 	.word	0xffffffff
	.align		4
        /*0008*/ 	.word	0x00000000
	.align		4
        /*000c*/ 	.word	0xfffffffe
	.align		4
        /*0010*/ 	.word	0x00000000
	.align		4
        /*0014*/ 	.word	0xfffffffd
	.align		4
        /*0018*/ 	.word	0x00000000
	.align		4
        /*001c*/ 	.word	0xfffffffc


//--------------------- .text._Z4calcPfPiS0_iii   --------------------------
	.section	.text._Z4calcPfPiS0_iii,"ax",@progbits
	.align	128
        .global         _Z4calcPfPiS0_iii
        .type           _Z4calcPfPiS0_iii,@function
        .size           _Z4calcPfPiS0_iii,(.L_x_24 - _Z4calcPfPiS0_iii)
        .other          _Z4calcPfPiS0_iii,@"STO_CUDA_ENTRY STV_DEFAULT"
_Z4calcPfPiS0_iii:
.text._Z4calcPfPiS0_iii:
[----:B------:R-:W-:Y:S01]  /*0000*/  LDC R1, c[0x0][0x37c] ;  /* 0x0000df00ff017b82 */ /* 0x000fe20000000800 */
[----:B------:R-:W0:Y:S07]  /*0010*/  S2R R3, SR_TID.X ;  /* 0x0000000000037919 */ /* 0x000e2e0000002100 */
[----:B------:R-:W0:Y:S01]  /*0020*/  LDC R4, c[0x0][0x360] ;  /* 0x0000d800ff047b82 */ /* 0x000e220000000800 */
[----:B------:R-:W1:Y:S07]  /*0030*/  S2R R0, SR_TID.Y ;  /* 0x0000000000007919 */ /* 0x000e6e0000002200 */
[----:B------:R-:W0:Y:S08]  /*0040*/  S2UR UR4, SR_CTAID.X ;  /* 0x00000000000479c3 */ /* 0x000e300000002500 */
[----:B------:R-:W1:Y:S08]  /*0050*/  S2UR UR5, SR_CTAID.Y ;  /* 0x00000000000579c3 */ /* 0x000e700000002600 */
[----:B------:R-:W1:Y:S01]  /*0060*/  LDC R5, c[0x0][0x364] ;  /* 0x0000d900ff057b82 */ /* 0x000e620000000800 */
[----:B0-----:R-:W-:-:S02]  /*0070*/  IMAD R4, R4, UR4, R3 ;  /* 0x0000000404047c24 */ /* 0x001fc4000f8e0203 */
[----:B-1----:R-:W-:-:S05]  /*0080*/  IMAD R5, R5, UR5, R0 ;  /* 0x0000000505057c24 */ /* 0x002fca000f8e0200 */
[----:B------:R-:W-:-:S13]  /*0090*/  ISETP.GE.AND P0, PT, R4, R5, PT ;  /* 0x000000050400720c */ /* 0x000fda0003f06270 */
[----:B------:R-:W-:Y:S05]  /*00a0*/  @!P0 EXIT ;  /* 0x000000000000894d */ /* 0x000fea0003800000 */
[----:B------:R-:W0:Y:S01]  /*00b0*/  LDC.64 R10, c[0x0][0x388] ;  /* 0x0000e200ff0a7b82 */ /* 0x000e220000000a00 */
[----:B------:R-:W1:Y:S01]  /*00c0*/  LDCU.64 UR4, c[0x0][0x358] ;  /* 0x00006b00ff0477ac */ /* 0x000e620008000a00 */
[----:B------:R-:W2:Y:S01]  /*00d0*/  LDCU UR6, c[0x0][0x39c] ;  /* 0x00007380ff0677ac */ /* 0x000ea20008000800 */
[----:B0-----:R-:W-:-:S05]  /*00e0*/  IMAD.WIDE R8, R4, 0x4, R10 ;  /* 0x0000000404087825 */ /* 0x001fca00078e020a */
[----:B-1----:R-:W3:Y:S01]  /*00f0*/  LDG.E R0, desc[UR4][R8.64] ;  /* 0x0000000408007981 */ /* 0x002ee2000c1e1900 */
[----:B------:R-:W-:-:S05]  /*0100*/  IMAD.WIDE.U32 R10, R5, 0x4, R10 ;  /* 0x00000004050a7825 */ /* 0x000fca00078e000a */
[----:B------:R0:W5:Y:S01]  /*0110*/  LDG.E R6, desc[UR4][R10.64] ;  /* 0x000000040a067981 */ /* 0x000162000c1e1900 */
[----:B--2---:R-:W-:Y:S01]  /*0120*/  I2FP.F32.S32 R3, UR6 ;  /* 0x0000000600037c45 */ /* 0x004fe20008201400 */
[----:B------:R-:W-:Y:S03]  /*0130*/  BSSY.RECONVERGENT B0, `(.L_x_0) ;  /* 0x000000e000007945 */ /* 0x000fe60003800200 */
[----:B------:R-:W1:Y:S02]  /*0140*/  MUFU.RCP R2, R3 ;  /* 0x0000000300027308 */ /* 0x000e640000001000 */
[----:B-1----:R-:W-:-:S04]  /*0150*/  FFMA R7, -R3, R2, 1 ;  /* 0x3f80000003077423 */ /* 0x002fc80000000102 */
[----:B------:R-:W-:Y:S01]  /*0160*/  FFMA R7, R2, R7, R2 ;  /* 0x0000000702077223 */ /* 0x000fe20000000002 */
[----:B---3--:R-:W-:-:S04]  /*0170*/  I2FP.F32.S32 R0, R0 ;  /* 0x0000000000007245 */ /* 0x008fc80000201400 */
[----:B------:R-:W1:Y:S01]  /*0180*/  FCHK P0, -R0, R3 ;  /* 0x0000000300007302 */ /* 0x000e620000000100 */
[----:B------:R-:W-:-:S04]  /*0190*/  FFMA R2, -R0, R7, RZ ;  /* 0x0000000700027223 */ /* 0x000fc800000001ff */
[----:B------:R-:W-:-:S04]  /*01a0*/  FFMA R8, -R3, R2, -R0 ;  /* 0x0000000203087223 */ /* 0x000fc80000000900 */
[----:B------:R-:W-:Y:S01]  /*01b0*/  FFMA R7, R7, R8, R2 ;  /* 0x0000000807077223 */ /* 0x000fe20000000002 */
[----:B01----:R-:W-:Y:S06]  /*01c0*/  @!P0 BRA `(.L_x_1) ;  /* 0x0000000000108947 */ /* 0x003fec0003800000 */
[----:B------:R-:W-:Y:S01]  /*01d0*/  FADD R2, -R0, -RZ ;  /* 0x800000ff00027221 */ /* 0x000fe20000000100 */
[----:B------:R-:W-:-:S07]  /*01e0*/  MOV R10, 0x200 ;  /* 0x00000200000a7802 */ /* 0x000fce0000000f00 */
[----:B-----5:R-:W-:Y:S05]  /*01f0*/  CALL.REL.NOINC `($__internal_0_$__cuda_sm3x_div_rn_noftz_f32_slowpath) ;  /* 0x0000000400807944 */ /* 0x020fea0003c00000 */
[----:B------:R-:W-:-:S07]  /*0200*/  MOV R7, R2 ;  /* 0x0000000200077202 */ /* 0x000fce0000000f00 */
.L_x_1:
[----:B------:R-:W-:Y:S05]  /*0210*/  BSYNC.RECONVERGENT B0 ;  /* 0x0000000000007941 */ /* 0x000fea0003800200 */
.L_x_0:
[----:B------:R-:W0:Y:S01]  /*0220*/  MUFU.RCP R2, R3 ;  /* 0x0000000300027308 */ /* 0x000e220000001000 */
[----:B------:R-:W-:Y:S07]  /*0230*/  BSSY.RECONVERGENT B0, `(.L_x_2) ;  /* 0x000000c000007945 */ /* 0x000fee0003800200 */
[----:B------:R-:W1:Y:S01]  /*0240*/  FCHK P0, R0, R3 ;  /* 0x0000000300007302 */ /* 0x000e620000000000 */
[----:B0-----:R-:W-:-:S04]  /*0250*/  FFMA R9, -R3, R2, 1 ;  /* 0x3f80000003097423 */ /* 0x001fc80000000102 */
[----:B------:R-:W-:-:S04]  /*0260*/  FFMA R11, R2, R9, R2 ;  /* 0x00000009020b7223 */ /* 0x000fc80000000002 */
[----:B------:R-:W-:-:S04]  /*0270*/  FFMA R2, R0, R11, RZ ;  /* 0x0000000b00027223 */ /* 0x000fc800000000ff */
[----:B------:R-:W-:-:S04]  /*0280*/  FFMA R9, -R3, R2, R0 ;  /* 0x0000000203097223 */ /* 0x000fc80000000100 */
[----:B------:R-:W-:Y:S01]  /*0290*/  FFMA R8, R11, R9, R2 ;  /* 0x000000090b087223 */ /* 0x000fe20000000002 */
[----:B-1----:R-:W-:Y:S06]  /*02a0*/  @!P0 BRA `(.L_x_3) ;  /* 0x0000000000108947 */ /* 0x002fec0003800000 */
[----:B------:R-:W-:Y:S02]  /*02b0*/  MOV R2, R0 ;  /* 0x0000000000027202 */ /* 0x000fe40000000f00 */
[----:B------:R-:W-:-:S07]  /*02c0*/  MOV R10, 0x2e0 ;  /* 0x000002e0000a7802 */ /* 0x000fce0000000f00 */
[----:B-----5:R-:W-:Y:S05]  /*02d0*/  CALL.REL.NOINC `($__internal_0_$__cuda_sm3x_div_rn_noftz_f32_slowpath) ;  /* 0x0000000400487944 */ /* 0x020fea0003c00000 */
[----:B------:R-:W-:-:S07]  /*02e0*/  MOV R8, R2 ;  /* 0x0000000200087202 */ /* 0x000fce0000000f00 */
.L_x_3:
[----:B------:R-:W-:Y:S05]  /*02f0*/  BSYNC.RECONVERGENT B0 ;  /* 0x0000000000007941 */ /* 0x000fea0003800200 */
.L_x_2:
[----:B------:R-:W-:Y:S01]  /*0300*/  ISETP.NE.AND P0, PT, R4, R5, PT ;  /* 0x000000050400720c */ /* 0x000fe20003f05270 */
[----:B------:R-:W-:Y:S01]  /*0310*/  FADD R8, -R8, 1 ;  /* 0x3f80000008087421 */ /* 0x000fe20000000100 */
[----:B------:R-:W-:Y:S11]  /*0320*/  BSSY.RECONVERGENT B0, `(.L_x_4) ;  /* 0x0000037000007945 */ /* 0x000ff60003800200 */
[----:B------:R-:W-:Y:S01]  /*0330*/  @!P0 FMUL R9, R8, R8 ;  /* 0x0000000808098220 */ /* 0x000fe20000400000 */
[----:B------:R-:W-:Y:S01]  /*0340*/  @!P0 FADD R2, -R0, R3 ;  /* 0x0000000300028221 */ /* 0x000fe20000000100 */
[----:B------:R-:W-:-:S02]  /*0350*/  @!P0 FMUL R10, R7, R7 ;  /* 0x00000007070a8220 */ /* 0x000fc40000400000 */
[----:B------:R-:W-:-:S04]  /*0360*/  @!P0 FMUL R9, R0, R9 ;  /* 0x0000000900098220 */ /* 0x000fc80000400000 */
[----:B------:R-:W-:Y:S01]  /*0370*/  @!P0 FFMA R2, R2, R10, R9 ;  /* 0x0000000a02028223 */ /* 0x000fe20000000009 */
[----:B------:R-:W-:Y:S06]  /*0380*/  @!P0 BRA `(.L_x_5) ;  /* 0x0000000000c08947 */ /* 0x000fec0003800000 */
[----:B------:R-:W0:Y:S01]  /*0390*/  LDC.64 R12, c[0x0][0x390] ;  /* 0x0000e400ff0c7b82 */ /* 0x000e220000000a00 */
[----:B------:R-:W1:Y:S02]  /*03a0*/  LDCU UR6, c[0x0][0x398] ;  /* 0x00007300ff0677ac */ /* 0x000e640008000800 */
[----:B-1----:R-:W-:-:S04]  /*03b0*/  IMAD R9, R4, UR6, R5 ;  /* 0x0000000604097c24 */ /* 0x002fc8000f8e0205 */
[----:B0-----:R-:W-:-:S05]  /*03c0*/  IMAD.WIDE R12, R9, 0x4, R12 ;  /* 0x00000004090c7825 */ /* 0x001fca00078e020c */
[----:B------:R-:W2:Y:S01]  /*03d0*/  LDG.E R11, desc[UR4][R12.64] ;  /* 0x000000040c0b7981 */ /* 0x000ea2000c1e1900 */
[----:B------:R-:W0:Y:S01]  /*03e0*/  MUFU.RCP R2, R3 ;  /* 0x0000000300027308 */ /* 0x000e220000001000 */
[----:B-----5:R-:W-:Y:S01]  /*03f0*/  I2FP.F32.S32 R6, R6 ;  /* 0x0000000600067245 */ /* 0x020fe20000201400 */
[----:B------:R-:W-:Y:S06]  /*0400*/  BSSY.RECONVERGENT B1, `(.L_x_6) ;  /* 0x000000d000017945 */ /* 0x000fec0003800200 */
[----:B------:R-:W1:Y:S01]  /*0410*/  FCHK P0, -R6, R3 ;  /* 0x0000000306007302 */ /* 0x000e620000000100 */
[----:B0-----:R-:W-:-:S04]  /*0420*/  FFMA R9, -R3, R2, 1 ;  /* 0x3f80000003097423 */ /* 0x001fc80000000102 */
[----:B------:R-:W-:-:S04]  /*0430*/  FFMA R2, R2, R9, R2 ;  /* 0x0000000902027223 */ /* 0x000fc80000000002 */
[----:B------:R-:W-:-:S04]  /*0440*/  FFMA R9, R2, -R6, RZ ;  /* 0x8000000602097223 */ /* 0x000fc800000000ff */
[----:B------:R-:W-:-:S04]  /*0450*/  FFMA R10, -R3, R9, -R6 ;  /* 0x00000009030a7223 */ /* 0x000fc80000000906 */
[----:B------:R-:W-:Y:S01]  /*0460*/  FFMA R9, R2, R10, R9 ;  /* 0x0000000a02097223 */ /* 0x000fe20000000009 */
[----:B--2---:R-:W-:Y:S01]  /*0470*/  I2FP.F32.S32 R11, R11 ;  /* 0x0000000b000b7245 */ /* 0x004fe20000201400 */
[----:B-1----:R-:W-:Y:S06]  /*0480*/  @!P0 BRA `(.L_x_7) ;  /* 0x0000000000108947 */ /* 0x002fec0003800000 */
[----:B------:R-:W-:Y:S01]  /*0490*/  FADD R2, -R6, -RZ ;  /* 0x800000ff06027221 */ /* 0x000fe20000000100 */
[----:B------:R-:W-:-:S07]  /*04a0*/  MOV R10, 0x4c0 ;  /* 0x000004c0000a7802 */ /* 0x000fce0000000f00 */
[----:B------:R-:W-:Y:S05]  /*04b0*/  CALL.REL.NOINC `($__internal_0_$__cuda_sm3x_div_rn_noftz_f32_slowpath) ;  /* 0x0000000000d07944 */ /* 0x000fea0003c00000 */
[----:B------:R-:W-:-:S07]  /*04c0*/  IMAD.MOV.U32 R9, RZ, RZ, R2 ;  /* 0x000000ffff097224 */ /* 0x000fce00078e0002 */
.L_x_7:
[----:B------:R-:W-:Y:S05]  /*04d0*/  BSYNC.RECONVERGENT B1 ;  /* 0x0000000000017941 */ /* 0x000fea0003800200 */
.L_x_6:
        /* <DEDUP_REMOVED lines=11> */
[----:B------:R-:W-:Y:S05]  /*0590*/  CALL.REL.NOINC `($__internal_0_$__cuda_sm3x_div_rn_noftz_f32_slowpath) ;  /* 0x0000000000987944 */ /* 0x000fea0003c00000 */
.L_x_9:
[----:B------:R-:W-:Y:S05]  /*05a0*/  BSYNC.RECONVERGENT B1 ;  /* 0x0000000000017941 */ /* 0x000fea0003800200 */
.L_x_8:
[C-C-:B------:R-:W-:Y:S01]  /*05b0*/  FADD R15, R0.reuse, -R11.reuse ;  /* 0x8000000b000f7221 */ /* 0x140fe20000000000 */
[----:B------:R-:W-:Y:S01]  /*05c0*/  FADD R0, R0, R6 ;  /* 0x0000000600007221 */ /* 0x000fe20000000000 */
[----:B------:R-:W-:Y:S01]  /*05d0*/  FMUL R13, R8, R11 ;  /* 0x0000000b080d7220 */ /* 0x000fe20000400000 */
[----:B------:R-:W-:Y:S01]  /*05e0*/  FADD R6, R6, -R11 ;  /* 0x8000000b06067221 */ /* 0x000fe20000000000 */
[----:B------:R-:W-:Y:S01]  /*05f0*/  FMUL R8, R8, R15 ;  /* 0x0000000f08087220 */ /* 0x000fe20000400000 */
[----:B------:R-:W-:Y:S01]  /*0600*/  FADD R0, R11, -R0 ;  /* 0x800000000b007221 */ /* 0x000fe20000000000 */
[----:B------:R-:W-:Y:S01]  /*0610*/  FADD R2, -R2, 1 ;  /* 0x3f80000002027421 */ /* 0x000fe20000000100 */
[----:B------:R-:W-:Y:S01]  /*0620*/  FMUL R6, R6, R7 ;  /* 0x0000000706067220 */ /* 0x000fe20000400000 */
[----:B------:R-:W-:Y:S01]  /*0630*/  FMUL R11, R8, R9 ;  /* 0x00000009080b7220 */ /* 0x000fe20000400000 */
[----:B------:R-:W-:-:S03]  /*0640*/  FADD R0, R3, R0 ;  /* 0x0000000003007221 */ /* 0x000fc60000000000 */
[----:B------:R-:W-:Y:S01]  /*0650*/  FFMA R11, R2, R13, R11 ;  /* 0x0000000d020b7223 */ /* 0x000fe2000000000b */
[----:B------:R-:W-:-:S03]  /*0660*/  FMUL R7, R0, R7 ;  /* 0x0000000700077220 */ /* 0x000fc60000400000 */
[----:B------:R-:W-:-:S04]  /*0670*/  FFMA R2, R2, R6, R11 ;  /* 0x0000000602027223 */ /* 0x000fc8000000000b */
[----:B------:R-:W-:-:S07]  /*0680*/  FFMA R2, R7, R9, R2 ;  /* 0x0000000907027223 */ /* 0x000fce0000000002 */
.L_x_5:
[----:B------:R-:W-:Y:S05]  /*0690*/  BSYNC.RECONVERGENT B0 ;  /* 0x0000000000007941 */ /* 0x000fea0003800200 */
.L_x_4:
[----:B------:R-:W0:Y:S01]  /*06a0*/  MUFU.RCP R0, R3 ;  /* 0x0000000300007308 */ /* 0x000e220000001000 */
[----:B------:R-:W-:Y:S07]  /*06b0*/  BSSY.RECONVERGENT B0, `(.L_x_10) ;  /* 0x000000b000007945 */ /* 0x000fee0003800200 */
[----:B------:R-:W1:Y:S01]  /*06c0*/  FCHK P0, R2, R3 ;  /* 0x0000000302007302 */ /* 0x000e620000000000 */
[----:B0-----:R-:W-:-:S04]  /*06d0*/  FFMA R7, -R3, R0, 1 ;  /* 0x3f80000003077423 */ /* 0x001fc80000000100 */
[----:B------:R-:W-:-:S04]  /*06e0*/  FFMA R0, R0, R7, R0 ;  /* 0x0000000700007223 */ /* 0x000fc80000000000 */
[----:B------:R-:W-:-:S04]  /*06f0*/  FFMA R7, R0, R2, RZ ;  /* 0x0000000200077223 */ /* 0x000fc800000000ff */
[----:B-----5:R-:W-:-:S04]  /*0700*/  FFMA R6, -R3, R7, R2 ;  /* 0x0000000703067223 */ /* 0x020fc80000000102 */
[----:B------:R-:W-:Y:S01]  /*0710*/  FFMA R9, R0, R6, R7 ;  /* 0x0000000600097223 */ /* 0x000fe20000000007 */
[----:B-1----:R-:W-:Y:S06]  /*0720*/  @!P0 BRA `(.L_x_11) ;  /* 0x00000000000c8947 */ /* 0x002fec0003800000 */
[----:B------:R-:W-:-:S07]  /*0730*/  MOV R10, 0x750 ;  /* 0x00000750000a7802 */ /* 0x000fce0000000f00 */
[----:B------:R-:W-:Y:S05]  /*0740*/  CALL.REL.NOINC `($__internal_0_$__cuda_sm3x_div_rn_noftz_f32_slowpath) ;  /* 0x00000000002c7944 */ /* 0x000fea0003c00000 */
[----:B------:R-:W-:-:S07]  /*0750*/  MOV R9, R2 ;  /* 0x0000000200097202 */ /* 0x000fce0000000f00 */
.L_x_11:
[----:B------:R-:W-:Y:S05]  /*0760*/  BSYNC.RECONVERGENT B0 ;  /* 0x0000000000007941 */ /* 0x000fea0003800200 */
.L_x_10:
[----:B------:R-:W0:Y:S01]  /*0770*/  LDC.64 R6, c[0x0][0x380] ;  /* 0x0000e000ff067b82 */ /* 0x000e220000000a00 */
[----:B------:R-:W1:Y:S02]  /*0780*/  LDCU UR6, c[0x0][0x398] ;  /* 0x00007300ff0677ac */ /* 0x000e640008000800 */
[----:B-1----:R-:W-:Y:S02]  /*0790*/  IMAD R3, R5, UR6, R4 ;  /* 0x0000000605037c24 */ /* 0x002fe4000f8e0204 */
[----:B------:R-:W-:Y:S02]  /*07a0*/  IMAD R5, R4, UR6, R5 ;  /* 0x0000000604057c24 */ /* 0x000fe4000f8e0205 */
[----:B0-----:R-:W-:-:S04]  /*07b0*/  IMAD.WIDE R2, R3, 0x4, R6 ;  /* 0x0000000403027825 */ /* 0x001fc800078e0206 */
[----:B------:R-:W-:Y:S01]  /*07c0*/  IMAD.WIDE R4, R5, 0x4, R6 ;  /* 0x0000000405047825 */ /* 0x000fe200078e0206 */
[----:B------:R-:W-:Y:S04]  /*07d0*/  STG.E desc[UR4][R2.64], R9 ;  /* 0x0000000902007986 */ /* 0x000fe8000c101904 */
[----:B------:R-:W-:Y:S01]  /*07e0*/  STG.E desc[UR4][R4.64], R9 ;  /* 0x0000000904007986 */ /* 0x000fe2000c101904 */
[----:B------:R-:W-:Y:S05]  /*07f0*/  EXIT ;  /* 0x000000000000794d */ /* 0x000fea0003800000 */
        .weak           $__internal_0_$__cuda_sm3x_div_rn_noftz_f32_slowpath
        .type           $__internal_0_$__cuda_sm3x_div_rn_noftz_f32_slowpath,@function
        .size           $__internal_0_$__cuda_sm3x_div_rn_noftz_f32_slowpath,(.L_x_24 - $__internal_0_$__cuda_sm3x_div_rn_noftz_f32_slowpath)
$__internal_0_$__cuda_sm3x_div_rn_noftz_f32_slowpath:
[----:B------:R-:W-:Y:S01]  /*0800*/  SHF.R.U32.HI R13, RZ, 0x17, R3 ;  /* 0x00000017ff0d7819 */ /* 0x000fe20000011603 */
[----:B------:R-:W-:Y:S01]  /*0810*/  BSSY.RECONVERGENT B2, `(.L_x_12) ;  /* 0x0000063000027945 */ /* 0x000fe20003800200 */
[----:B------:R-:W-:Y:S02]  /*0820*/  SHF.R.U32.HI R12, RZ, 0x17, R2 ;  /* 0x00000017ff0c7819 */ /* 0x000fe40000011602 */
[----:B------:R-:W-:Y:S02]  /*0830*/  LOP3.LUT R13, R13, 0xff, RZ, 0xc0, !PT ;  /* 0x000000ff0d0d7812 */ /* 0x000fe400078ec0ff */
[----:B------:R-:W-:Y:S02]  /*0840*/  LOP3.LUT R18, R12, 0xff, RZ, 0xc0, !PT ;  /* 0x000000ff0c127812 */ /* 0x000fe400078ec0ff */
[----:B------:R-:W-:Y:S02]  /*0850*/  IADD3 R16, PT, PT, R13, -0x1, RZ ;  /* 0xffffffff0d107810 */ /* 0x000fe40007ffe0ff */
[----:B------:R-:W-:Y:S01]  /*0860*/  MOV R15, R3 ;  /* 0x00000003000f7202 */ /* 0x000fe20000000f00 */
[----:B------:R-:W-:Y:S01]  /*0870*/  VIADD R14, R18, 0xffffffff ;  /* 0xffffffff120e7836 */ /* 0x000fe20000000000 */
[----:B------:R-:W-:-:S04]  /*0880*/  ISETP.GT.U32.AND P0, PT, R16, 0xfd, PT ;  /* 0x000000fd1000780c */ /* 0x000fc80003f04070 */
[----:B------:R-:W-:-:S13]  /*0890*/  ISETP.GT.U32.OR P0, PT, R14, 0xfd, P0 ;  /* 0x000000fd0e00780c */ /* 0x000fda0000704470 */
[----:B------:R-:W-:Y:S01]  /*08a0*/  @!P0 MOV R12, RZ ;  /* 0x000000ff000c8202 */ /* 0x000fe20000000f00 */
[----:B------:R-:W-:Y:S06]  /*08b0*/  @!P0 BRA `(.L_x_13) ;  /* 0x00000000005c8947 */ /* 0x000fec0003800000 */
[----:B------:R-:W-:Y:S02]  /*08c0*/  FSETP.GTU.FTZ.AND P0, PT, |R2|, +INF , PT ;  /* 0x7f8000000200780b */ /* 0x000fe40003f1c200 */
[----:B------:R-:W-:-:S04]  /*08d0*/  FSETP.GTU.FTZ.AND P1, PT, |R3|, +INF , PT ;  /* 0x7f8000000300780b */ /* 0x000fc80003f3c200 */
[----:B------:R-:W-:-:S13]  /*08e0*/  PLOP3.LUT P0, PT, P0, P1, PT, 0xf8, 0x8f ;  /* 0x00000000008f781c */ /* 0x000fda0000703f70 */
[----:B------:R-:W-:Y:S05]  /*08f0*/  @P0 BRA `(.L_x_14) ;  /* 0x00000004004c0947 */ /* 0x000fea0003800000 */
[----:B------:R-:W-:-:S13]  /*0900*/  LOP3.LUT P0, RZ, R15, 0x7fffffff, R2, 0xc8, !PT ;  /* 0x7fffffff0fff7812 */ /* 0x000fda000780c802 */
[----:B------:R-:W-:Y:S05]  /*0910*/  @!P0 BRA `(.L_x_15) ;  /* 0x00000004003c8947 */ /* 0x000fea0003800000 */
[C---:B------:R-:W-:Y:S02]  /*0920*/  FSETP.NEU.FTZ.AND P2, PT, |R2|.reuse, +INF , PT ;  /* 0x7f8000000200780b */ /* 0x040fe40003f5d200 */
[----:B------:R-:W-:Y:S02]  /*0930*/  FSETP.NEU.FTZ.AND P1, PT, |R3|, +INF , PT ;  /* 0x7f8000000300780b */ /* 0x000fe40003f3d200 */
[----:B------:R-:W-:-:S11]  /*0940*/  FSETP.NEU.FTZ.AND P0, PT, |R2|, +INF , PT ;  /* 0x7f8000000200780b */ /* 0x000fd60003f1d200 */
[----:B------:R-:W-:Y:S05]  /*0950*/  @!P1 BRA !P2, `(.L_x_15) ;  /* 0x00000004002c9947 */ /* 0x000fea0005000000 */
[----:B------:R-:W-:-:S04]  /*0960*/  LOP3.LUT P2, RZ, R2, 0x7fffffff, RZ, 0xc0, !PT ;  /* 0x7fffffff02ff7812 */ /* 0x000fc8000784c0ff */
[----:B------:R-:W-:-:S13]  /*0970*/  PLOP3.LUT P1, PT, P1, P2, PT, 0x2f, 0xf2 ;  /* 0x0000000000f2781c */ /* 0x000fda0000f24577 */
[----:B------:R-:W-:Y:S05]  /*0980*/  @P1 BRA `(.L_x_16) ;  /* 0x0000000400181947 */ /* 0x000fea0003800000 */
[----:B------:R-:W-:-:S04]  /*0990*/  LOP3.LUT P1, RZ, R15, 0x7fffffff, RZ, 0xc0, !PT ;  /* 0x7fffffff0fff7812 */ /* 0x000fc8000782c0ff */
[----:B------:R-:W-:-:S13]  /*09a0*/  PLOP3.LUT P0, PT, P0, P1, PT, 0x2f, 0xf2 ;  /* 0x0000000000f2781c */ /* 0x000fda0000702577 */
[----:B------:R-:W-:Y:S05]  /*09b0*/  @P0 BRA `(.L_x_17) ;  /* 0x0000000400000947 */ /* 0x000fea0003800000 */
[----:B------:R-:W-:Y:S02]  /*09c0*/  ISETP.GE.AND P0, PT, R14, RZ, PT ;  /* 0x000000ff0e00720c */ /* 0x000fe40003f06270 */
[----:B------:R-:W-:-:S11]  /*09d0*/  ISETP.GE.AND P1, PT, R16, RZ, PT ;  /* 0x000000ff1000720c */ /* 0x000fd60003f26270 */
[----:B------:R-:W-:Y:S01]  /*09e0*/  @P0 MOV R12, RZ ;  /* 0x000000ff000c0202 */ /* 0x000fe20000000f00 */
[----:B------:R-:W-:Y:S02]  /*09f0*/  @!P0 IMAD.MOV.U32 R12, RZ, RZ, -0x40 ;  /* 0xffffffc0ff0c8424 */ /* 0x000fe400078e00ff */
[----:B------:R-:W-:Y:S01]  /*0a00*/  @!P0 FFMA R2, R2, 1.84467440737095516160e+19, RZ ;  /* 0x5f80000002028823 */ /* 0x000fe200000000ff */
[----:B------:R-:W-:Y:S02]  /*0a10*/  @!P1 FFMA R15, R3, 1.84467440737095516160e+19, RZ ;  /* 0x5f800000030f9823 */ /* 0x000fe400000000ff */
[----:B------:R-:W-:-:S07]  /*0a20*/  @!P1 IADD3 R12, PT, PT, R12, 0x40, RZ ;  /* 0x000000400c0c9810 */ /* 0x000fce0007ffe0ff */
.L_x_13:
[----:B------:R-:W-:Y:S01]  /*0a30*/  LEA R14, R13, 0xc0800000, 0x17 ;  /* 0xc08000000d0e7811 */ /* 0x000fe200078eb8ff */
[----:B------:R-:W-:Y:S03]  /*0a40*/  BSSY.RECONVERGENT B3, `(.L_x_18) ;  /* 0x0000036000037945 */ /* 0x000fe60003800200 */
[----:B------:R-:W-:Y:S02]  /*0a50*/  IADD3 R16, PT, PT, -R14, R15, RZ ;  /* 0x0000000f0e107210 */ /* 0x000fe40007ffe1ff */
[----:B------:R-:W-:Y:S02]  /*0a60*/  IADD3 R14, PT, PT, R18, -0x7f, RZ ;  /* 0xffffff81120e7810 */ /* 0x000fe40007ffe0ff */
[----:B------:R-:W0:Y:S01]  /*0a70*/  MUFU.RCP R15, R16 ;  /* 0x00000010000f7308 */ /* 0x000e220000001000 */
[----:B------:R-:W-:Y:S02]  /*0a80*/  FADD.FTZ R17, -R16, -RZ ;  /* 0x800000ff10117221 */ /* 0x000fe40000010100 */
[----:B------:R-:W-:-:S02]  /*0a90*/  IMAD R2, R14, -0x800000, R2 ;  /* 0xff8000000e027824 */ /* 0x000fc400078e0202 */
[----:B0-----:R-:W-:-:S04]  /*0aa0*/  FFMA R18, R15, R17, 1 ;  /* 0x3f8000000f127423 */ /* 0x001fc80000000011 */
[----:B------:R-:W-:-:S04]  /*0ab0*/  FFMA R15, R15, R18, R15 ;  /* 0x000000120f0f7223 */ /* 0x000fc8000000000f */
[----:B------:R-:W-:-:S04]  /*0ac0*/  FFMA R18, R2, R15, RZ ;  /* 0x0000000f02127223 */ /* 0x000fc800000000ff */
[----:B------:R-:W-:-:S04]  /*0ad0*/  FFMA R19, R17, R18, R2 ;  /* 0x0000001211137223 */ /* 0x000fc80000000002 */
[----:B------:R-:W-:-:S04]  /*0ae0*/  FFMA R18, R15, R19, R18 ;  /* 0x000000130f127223 */ /* 0x000fc80000000012 */
[----:B------:R-:W-:Y:S01]  /*0af0*/  FFMA R19, R17, R18, R2 ;  /* 0x0000001211137223 */ /* 0x000fe20000000002 */
[----:B------:R-:W-:-:S03]  /*0b00*/  IADD3 R17, PT, PT, R14, 0x7f, -R13 ;  /* 0x0000007f0e117810 */ /* 0x000fc60007ffe80d */
[----:B------:R-:W-:Y:S02]  /*0b10*/  FFMA R2, R15, R19, R18 ;  /* 0x000000130f027223 */ /* 0x000fe40000000012 */
[----:B------:R-:W-:-:S03]  /*0b20*/  IMAD.IADD R17, R17, 0x1, R12 ;  /* 0x0000000111117824 */ /* 0x000fc600078e020c */
[----:B------:R-:W-:-:S04]  /*0b30*/  SHF.R.U32.HI R13, RZ, 0x17, R2 ;  /* 0x00000017ff0d7819 */ /* 0x000fc80000011602 */
[----:B------:R-:W-:-:S04]  /*0b40*/  LOP3.LUT R13, R13, 0xff, RZ, 0xc0, !PT ;  /* 0x000000ff0d0d7812 */ /* 0x000fc800078ec0ff */
[----:B------:R-:W-:-:S04]  /*0b50*/  IADD3 R16, PT, PT, R13, R17, RZ ;  /* 0x000000110d107210 */ /* 0x000fc80007ffe0ff */
[----:B------:R-:W-:-:S04]  /*0b60*/  IADD3 R12, PT, PT, R16, -0x1, RZ ;  /* 0xffffffff100c7810 */ /* 0x000fc80007ffe0ff */
[----:B------:R-:W-:-:S13]  /*0b70*/  ISETP.GE.U32.AND P0, PT, R12, 0xfe, PT ;  /* 0x000000fe0c00780c */ /* 0x000fda0003f06070 */
[----:B------:R-:W-:Y:S05]  /*0b80*/  @!P0 BRA `(.L_x_19) ;  /* 0x0000000000808947 */ /* 0x000fea0003800000 */
[----:B------:R-:W-:-:S13]  /*0b90*/  ISETP.GT.AND P0, PT, R16, 0xfe, PT ;  /* 0x000000fe1000780c */ /* 0x000fda0003f04270 */
[----:B------:R-:W-:Y:S05]  /*0ba0*/  @P0 BRA `(.L_x_20) ;  /* 0x00000000006c0947 */ /* 0x000fea0003800000 */
[----:B------:R-:W-:-:S13]  /*0bb0*/  ISETP.GE.AND P0, PT, R16, 0x1, PT ;  /* 0x000000011000780c */ /* 0x000fda0003f06270 */
[----:B------:R-:W-:Y:S05]  /*0bc0*/  @P0 BRA `(.L_x_21) ;  /* 0x0000000000740947 */ /* 0x000fea0003800000 */
[----:B------:R-:W-:Y:S02]  /*0bd0*/  ISETP.GE.AND P0, PT, R16, -0x18, PT ;  /* 0xffffffe81000780c */ /* 0x000fe40003f06270 */
[----:B------:R-:W-:-:S11]  /*0be0*/  LOP3.LUT R2, R2, 0x80000000, RZ, 0xc0, !PT ;  /* 0x8000000002027812 */ /* 0x000fd600078ec0ff */
[----:B------:R-:W-:Y:S05]  /*0bf0*/  @!P0 BRA `(.L_x_21) ;  /* 0x0000000000688947 */ /* 0x000fea0003800000 */
[CCC-:B------:R-:W-:Y:S01]  /*0c00*/  FFMA.RZ R12, R15.reuse, R19.reuse, R18.reuse ;  /* 0x000000130f0c7223 */ /* 0x1c0fe2000000c012 */
[C---:B------:R-:W-:Y:S02]  /*0c10*/  IADD3 R14, PT, PT, R16.reuse, 0x20, RZ ;  /* 0x00000020100e7810 */ /* 0x040fe40007ffe0ff */
[----:B------:R-:W-:Y:S02]  /*0c20*/  ISETP.NE.AND P2, PT, R16, RZ, PT ;  /* 0x000000ff1000720c */ /* 0x000fe40003f45270 */
[----:B------:R-:W-:Y:S01]  /*0c30*/  LOP3.LUT R13, R12, 0x7fffff, RZ, 0xc0, !PT ;  /* 0x007fffff0c0d7812 */ /* 0x000fe200078ec0ff */
[CCC-:B------:R-:W-:Y:S01]  /*0c40*/  FFMA.RP R12, R15.reuse, R19.reuse, R18.reuse ;  /* 0x000000130f0c7223 */ /* 0x1c0fe20000008012 */
[----:B------:R-:W-:Y:S01]  /*0c50*/  FFMA.RM R15, R15, R19, R18 ;  /* 0x000000130f0f7223 */ /* 0x000fe20000004012 */
[----:B------:R-:W-:Y:S01]  /*0c60*/  ISETP.NE.AND P1, PT, R16, RZ, PT ;  /* 0x000000ff1000720c */ /* 0x000fe20003f25270 */
[----:B------:R-:W-:Y:S01]  /*0c70*/  IMAD.MOV R16, RZ, RZ, -R16 ;  /* 0x000000ffff107224 */ /* 0x000fe200078e0a10 */
[----:B------:R-:W-:-:S02]  /*0c80*/  LOP3.LUT R13, R13, 0x800000, RZ, 0xfc, !PT ;  /* 0x008000000d0d7812 */ /* 0x000fc400078efcff */
[----:B------:R-:W-:Y:S02]  /*0c90*/  FSETP.NEU.FTZ.AND P0, PT, R12, R15, PT ;  /* 0x0000000f0c00720b */ /* 0x000fe40003f1d000 */
[----:B------:R-:W-:Y:S02]  /*0ca0*/  SHF.L.U32 R14, R13, R14, RZ ;  /* 0x0000000e0d0e7219 */ /* 0x000fe400000006ff */
[----:B------:R-:W-:Y:S02]  /*0cb0*/  SEL R12, R16, RZ, P2 ;  /* 0x000000ff100c7207 */ /* 0x000fe40001000000 */
[----:B------:R-:W-:Y:S02]  /*0cc0*/  ISETP.NE.AND P1, PT, R14, RZ, P1 ;  /* 0x000000ff0e00720c */ /* 0x000fe40000f25270 */
[----:B------:R-:W-:Y:S02]  /*0cd0*/  SHF.R.U32.HI R12, RZ, R12, R13 ;  /* 0x0000000cff0c7219 */ /* 0x000fe4000001160d */
[----:B------:R-:W-:-:S02]  /*0ce0*/  PLOP3.LUT P0, PT, P0, P1, PT, 0xf8, 0x8f ;  /* 0x00000000008f781c */ /* 0x000fc40000703f70 */
[----:B------:R-:W-:Y:S02]  /*0cf0*/  SHF.R.U32.HI R14, RZ, 0x1, R12 ;  /* 0x00000001ff0e7819 */ /* 0x000fe4000001160c */
[----:B------:R-:W-:-:S04]  /*0d00*/  SEL R13, RZ, 0x1, !P0 ;  /* 0x00000001ff0d7807 */ /* 0x000fc80004000000 */
[----:B------:R-:W-:-:S04]  /*0d10*/  LOP3.LUT R13, R13, 0x1, R14, 0xf8, !PT ;  /* 0x000000010d0d7812 */ /* 0x000fc800078ef80e */
[----:B------:R-:W-:-:S04]  /*0d20*/  LOP3.LUT R13, R13, R12, RZ, 0xc0, !PT ;  /* 0x0000000c0d0d7212 */ /* 0x000fc800078ec0ff */
[----:B------:R-:W-:-:S04]  /*0d30*/  IADD3 R13, PT, PT, R14, R13, RZ ;  /* 0x0000000d0e0d7210 */ /* 0x000fc80007ffe0ff */
[----:B------:R-:W-:Y:S01]  /*0d40*/  LOP3.LUT R2, R13, R2, RZ, 0xfc, !PT ;  /* 0x000000020d027212 */ /* 0x000fe200078efcff */
[----:B------:R-:W-:Y:S06]  /*0d50*/  BRA `(.L_x_21) ;  /* 0x0000000000107947 */ /* 0x000fec0003800000 */
.L_x_20:
[----:B------:R-:W-:-:S04]  /*0d60*/  LOP3.LUT R2, R2, 0x80000000, RZ, 0xc0, !PT ;  /* 0x8000000002027812 */ /* 0x000fc800078ec0ff */
[----:B------:R-:W-:Y:S01]  /*0d70*/  LOP3.LUT R2, R2, 0x7f800000, RZ, 0xfc, !PT ;  /* 0x7f80000002027812 */ /* 0x000fe200078efcff */
[----:B------:R-:W-:Y:S06]  /*0d80*/  BRA `(.L_x_21) ;  /* 0x0000000000047947 */ /* 0x000fec0003800000 */
.L_x_19:
[----:B------:R-:W-:-:S07]  /*0d90*/  LEA R2, R17, R2, 0x17 ;  /* 0x0000000211027211 */ /* 0x000fce00078eb8ff */
.L_x_21:
[----:B------:R-:W-:Y:S05]  /*0da0*/  BSYNC.RECONVERGENT B3 ;  /* 0x0000000000037941 */ /* 0x000fea0003800200 */
.L_x_18:
[----:B------:R-:W-:Y:S05]  /*0db0*/  BRA `(.L_x_22) ;  /* 0x0000000000207947 */ /* 0x000fea0003800000 */
.L_x_17:
[----:B------:R-:W-:-:S04]  /*0dc0*/  LOP3.LUT R2, R15, 0x80000000, R2, 0x48, !PT ;  /* 0x800000000f027812 */ /* 0x000fc800078e4802 */
[----:B------:R-:W-:Y:S01]  /*0dd0*/  LOP3.LUT R2, R2, 0x7f800000, RZ, 0xfc, !PT ;  /* 0x7f80000002027812 */ /* 0x000fe200078efcff */
[----:B------:R-:W-:Y:S06]  /*0de0*/  BRA `(.L_x_22) ;  /* 0x0000000000147947 */ /* 0x000fec0003800000 */
.L_x_16:
[----:B------:R-:W-:Y:S01]  /*0df0*/  LOP3.LUT R2, R15, 0x80000000, R2, 0x48, !PT ;  /* 0x800000000f027812 */ /* 0x000fe200078e4802 */
[----:B------:R-:W-:Y:S06]  /*0e00*/  BRA `(.L_x_22) ;  /* 0x00000000000c7947 */ /* 0x000fec0003800000 */
.L_x_15:
[----:B------:R-:W0:Y:S01]  /*0e10*/  MUFU.RSQ R2, -QNAN ;  /* 0xffc0000000027908 */ /* 0x000e220000001400 */
[----:B------:R-:W-:Y:S05]  /*0e20*/  BRA `(.L_x_22) ;  /* 0x0000000000047947 */ /* 0x000fea0003800000 */
.L_x_14:
[----:B------:R-:W-:-:S07]  /*0e30*/  FADD.FTZ R2, R2, R3 ;  /* 0x0000000302027221 */ /* 0x000fce0000010000 */
.L_x_22:
[----:B------:R-:W-:Y:S05]  /*0e40*/  BSYNC.RECONVERGENT B2 ;  /* 0x0000000000027941 */ /* 0x000fea0003800200 */
.L_x_12:
[----:B------:R-:W-:Y:S01]  /*0e50*/  HFMA2 R13, -RZ, RZ, 0, 0 ;  /* 0x00000000ff0d7431 */ /* 0x000fe200000001ff */
[----:B------:R-:W-:-:S04]  /*0e60*/  MOV R12, R10 ;  /* 0x0000000a000c7202 */ /* 0x000fc80000000f00 */
[----:B0-----:R-:W-:Y:S05]  /*0e70*/  RET.REL.NODEC R12 `(_Z4calcPfPiS0_iii) ;  /* 0xfffffff00c607950 */ /* 0x001fea0003c3ffff */
.L_x_23:
[----:B------:R-:W-:-:S00]  /*0e80*/  BRA `(.L_x_23) ;  /* 0xfffffffc00fc7947 */ /* 0x000fc0000383ffff */
[----:B------:R-:W-:-:S00]  /*0e90*/  NOP ;  /* 0x0000000000007918 */ /* 0x000fc00000000000 */
        /* <DEDUP_REMOVED lines=14> */
.L_x_24:


//--------------------- .nv.shared.reserved.0     --------------------------
	.section	.nv.shared.reserved.0,"aw",@nobits
	.weak		__nv_reservedSMEM_offset_0_alias
	.size		__nv_reservedSMEM_offset_0_alias, 0, 64
	.other		__nv_reservedSMEM_offset_0_alias,@"STO_CUDA_RESERVED_SHARED STV_DEFAULT"
__nv_reservedSMEM_offset_0_alias:
	.zero		0
	.zero		64


//--------------------- .nv.constant0._Z4calcPfPiS0_iii --------------------------
	.section	.nv.constant0._Z4calcPfPiS0_iii,"a",@progbits
	.sectionflags	@""
	.align	4
.nv.constant0._Z4calcPfPiS0_iii:
	.zero		932


//--------------------- SYMBOLS --------------------------

	.type		.nv.reservedSmem.offset0,@object
	.size		.nv.reservedSmem.offset0,0x4
